//
// Generated by NVIDIA NVVM Compiler
//
// Compiler Build ID: CL-36424714
// Cuda compilation tools, release 13.0, V13.0.88
// Based on NVVM 20.0.0
//

.version 9.0
.target sm_100
.address_size 64

	// .globl	_Z22relu_derivative_kernelPKfPfi

.visible .entry _Z22relu_derivative_kernelPKfPfi(
	.param .u64 .ptr .align 1 _Z22relu_derivative_kernelPKfPfi_param_0,
	.param .u64 .ptr .align 1 _Z22relu_derivative_kernelPKfPfi_param_1,
	.param .u32 _Z22relu_derivative_kernelPKfPfi_param_2
)
{
	.reg .pred 	%p<3>;
	.reg .b32 	%r<6>;
	.reg .b32 	%f<3>;
	.reg .b64 	%rd<8>;

	ld.param.u64 	%rd1, [_Z22relu_derivative_kernelPKfPfi_param_0];
	ld.param.u64 	%rd2, [_Z22relu_derivative_kernelPKfPfi_param_1];
	ld.param.u32 	%r2, [_Z22relu_derivative_kernelPKfPfi_param_2];
	mov.u32 	%r3, %ctaid.x;
	mov.u32 	%r4, %ntid.x;
	mov.u32 	%r5, %tid.x;
	mad.lo.s32 	%r1, %r3, %r4, %r5;
	setp.ge.s32 	%p1, %r1, %r2;
	@%p1 bra 	$L__BB0_2;
	cvta.to.global.u64 	%rd3, %rd1;
	cvta.to.global.u64 	%rd4, %rd2;
	mul.wide.s32 	%rd5, %r1, 4;
	add.s64 	%rd6, %rd3, %rd5;
	ld.global.f32 	%f1, [%rd6];
	setp.gt.f32 	%p2, %f1, 0f00000000;
	selp.f32 	%f2, 0f3F800000, 0f00000000, %p2;
	add.s64 	%rd7, %rd4, %rd5;
	st.global.f32 	[%rd7], %f2;
$L__BB0_2:
	ret;

}
	// .globl	_Z29output_layer_gradients_kernelPKfPKiPfii
.visible .entry _Z29output_layer_gradients_kernelPKfPKiPfii(
	.param .u64 .ptr .align 1 _Z29output_layer_gradients_kernelPKfPKiPfii_param_0,
	.param .u64 .ptr .align 1 _Z29output_layer_gradients_kernelPKfPKiPfii_param_1,
	.param .u64 .ptr .align 1 _Z29output_layer_gradients_kernelPKfPKiPfii_param_2,
	.param .u32 _Z29output_layer_gradients_kernelPKfPKiPfii_param_3,
	.param .u32 _Z29output_layer_gradients_kernelPKfPKiPfii_param_4
)
{
	.reg .pred 	%p<3>;
	.reg .b32 	%r<11>;
	.reg .b32 	%f<4>;
	.reg .b64 	%rd<12>;

	ld.param.u64 	%rd1, [_Z29output_layer_gradients_kernelPKfPKiPfii_param_0];
	ld.param.u64 	%rd2, [_Z29output_layer_gradients_kernelPKfPKiPfii_param_1];
	ld.param.u64 	%rd3, [_Z29output_layer_gradients_kernelPKfPKiPfii_param_2];
	ld.param.u32 	%r3, [_Z29output_layer_gradients_kernelPKfPKiPfii_param_3];
	ld.param.u32 	%r2, [_Z29output_layer_gradients_kernelPKfPKiPfii_param_4];
	mov.u32 	%r4, %ctaid.x;
	mov.u32 	%r5, %ntid.x;
	mov.u32 	%r6, %tid.x;
	mad.lo.s32 	%r1, %r4, %r5, %r6;
	setp.ge.s32 	%p1, %r1, %r3;
	@%p1 bra 	$L__BB1_2;
	cvta.to.global.u64 	%rd4, %rd2;
	cvta.to.global.u64 	%rd5, %rd1;
	cvta.to.global.u64 	%rd6, %rd3;
	div.s32 	%r7, %r1, %r2;
	mul.wide.s32 	%rd7, %r7, 4;
	add.s64 	%rd8, %rd4, %rd7;
	ld.global.u32 	%r8, [%rd8];
	mul.wide.s32 	%rd9, %r1, 4;
	add.s64 	%rd10, %rd5, %rd9;
	ld.global.f32 	%f1, [%rd10];
	mul.lo.s32 	%r9, %r7, %r2;
	sub.s32 	%r10, %r1, %r9;
	setp.eq.s32 	%p2, %r10, %r8;
	selp.f32 	%f2, 0f3F800000, 0f00000000, %p2;
	sub.f32 	%f3, %f1, %f2;
	add.s64 	%rd11, %rd6, %rd9;
	st.global.f32 	[%rd11], %f3;
$L__BB1_2:
	ret;

}
	// .globl	_Z29hidden_layer_gradients_kernelPKfS0_Pfiii
.visible .entry _Z29hidden_layer_gradients_kernelPKfS0_Pfiii(
	.param .u64 .ptr .align 1 _Z29hidden_layer_gradients_kernelPKfS0_Pfiii_param_0,
	.param .u64 .ptr .align 1 _Z29hidden_layer_gradients_kernelPKfS0_Pfiii_param_1,
	.param .u64 .ptr .align 1 _Z29hidden_layer_gradients_kernelPKfS0_Pfiii_param_2,
	.param .u32 _Z29hidden_layer_gradients_kernelPKfS0_Pfiii_param_3,
	.param .u32 _Z29hidden_layer_gradients_kernelPKfS0_Pfiii_param_4,
	.param .u32 _Z29hidden_layer_gradients_kernelPKfS0_Pfiii_param_5
)
{
	.reg .pred 	%p<11>;
	.reg .b32 	%r<53>;
	.reg .b32 	%f<112>;
	.reg .b64 	%rd<27>;

	ld.param.u64 	%rd6, [_Z29hidden_layer_gradients_kernelPKfS0_Pfiii_param_0];
	ld.param.u64 	%rd7, [_Z29hidden_layer_gradients_kernelPKfS0_Pfiii_param_1];
	ld.param.u64 	%rd5, [_Z29hidden_layer_gradients_kernelPKfS0_Pfiii_param_2];
	ld.param.u32 	%r29, [_Z29hidden_layer_gradients_kernelPKfS0_Pfiii_param_3];
	ld.param.u32 	%r30, [_Z29hidden_layer_gradients_kernelPKfS0_Pfiii_param_4];
	ld.param.u32 	%r31, [_Z29hidden_layer_gradients_kernelPKfS0_Pfiii_param_5];
	cvta.to.global.u64 	%rd1, %rd7;
	cvta.to.global.u64 	%rd2, %rd6;
	mov.u32 	%r32, %ctaid.x;
	mov.u32 	%r33, %ntid.x;
	mov.u32 	%r34, %tid.x;
	mad.lo.s32 	%r1, %r32, %r33, %r34;
	mul.lo.s32 	%r35, %r31, %r29;
	setp.ge.s32 	%p1, %r1, %r35;
	@%p1 bra 	$L__BB2_15;
	setp.lt.s32 	%p2, %r30, 1;
	mov.f32 	%f111, 0f00000000;
	@%p2 bra 	$L__BB2_14;
	div.s32 	%r37, %r1, %r29;
	mul.lo.s32 	%r2, %r37, %r30;
	mul.lo.s32 	%r38, %r37, %r29;
	sub.s32 	%r39, %r1, %r38;
	mul.lo.s32 	%r3, %r39, %r30;
	and.b32  	%r4, %r30, 15;
	setp.lt.u32 	%p3, %r30, 16;
	mov.f32 	%f111, 0f00000000;
	mov.b32 	%r48, 0;
	@%p3 bra 	$L__BB2_5;
	and.b32  	%r48, %r30, 2147483632;
	neg.s32 	%r46, %r48;
	add.s64 	%rd3, %rd2, 32;
	add.s64 	%rd4, %rd1, 32;
	mov.f32 	%f111, 0f00000000;
	mov.u32 	%r44, %r3;
	mov.u32 	%r45, %r2;
$L__BB2_4:
	.pragma "nounroll";
	mul.wide.s32 	%rd8, %r45, 4;
	add.s64 	%rd9, %rd3, %rd8;
	mul.wide.s32 	%rd10, %r44, 4;
	add.s64 	%rd11, %rd4, %rd10;
	ld.global.f32 	%f18, [%rd9+-32];
	ld.global.f32 	%f19, [%rd11+-32];
	fma.rn.f32 	%f20, %f18, %f19, %f111;
	ld.global.f32 	%f21, [%rd9+-28];
	ld.global.f32 	%f22, [%rd11+-28];
	fma.rn.f32 	%f23, %f21, %f22, %f20;
	ld.global.f32 	%f24, [%rd9+-24];
	ld.global.f32 	%f25, [%rd11+-24];
	fma.rn.f32 	%f26, %f24, %f25, %f23;
	ld.global.f32 	%f27, [%rd9+-20];
	ld.global.f32 	%f28, [%rd11+-20];
	fma.rn.f32 	%f29, %f27, %f28, %f26;
	ld.global.f32 	%f30, [%rd9+-16];
	ld.global.f32 	%f31, [%rd11+-16];
	fma.rn.f32 	%f32, %f30, %f31, %f29;
	ld.global.f32 	%f33, [%rd9+-12];
	ld.global.f32 	%f34, [%rd11+-12];
	fma.rn.f32 	%f35, %f33, %f34, %f32;
	ld.global.f32 	%f36, [%rd9+-8];
	ld.global.f32 	%f37, [%rd11+-8];
	fma.rn.f32 	%f38, %f36, %f37, %f35;
	ld.global.f32 	%f39, [%rd9+-4];
	ld.global.f32 	%f40, [%rd11+-4];
	fma.rn.f32 	%f41, %f39, %f40, %f38;
	ld.global.f32 	%f42, [%rd9];
	ld.global.f32 	%f43, [%rd11];
	fma.rn.f32 	%f44, %f42, %f43, %f41;
	ld.global.f32 	%f45, [%rd9+4];
	ld.global.f32 	%f46, [%rd11+4];
	fma.rn.f32 	%f47, %f45, %f46, %f44;
	ld.global.f32 	%f48, [%rd9+8];
	ld.global.f32 	%f49, [%rd11+8];
	fma.rn.f32 	%f50, %f48, %f49, %f47;
	ld.global.f32 	%f51, [%rd9+12];
	ld.global.f32 	%f52, [%rd11+12];
	fma.rn.f32 	%f53, %f51, %f52, %f50;
	ld.global.f32 	%f54, [%rd9+16];
	ld.global.f32 	%f55, [%rd11+16];
	fma.rn.f32 	%f56, %f54, %f55, %f53;
	ld.global.f32 	%f57, [%rd9+20];
	ld.global.f32 	%f58, [%rd11+20];
	fma.rn.f32 	%f59, %f57, %f58, %f56;
	ld.global.f32 	%f60, [%rd9+24];
	ld.global.f32 	%f61, [%rd11+24];
	fma.rn.f32 	%f62, %f60, %f61, %f59;
	ld.global.f32 	%f63, [%rd9+28];
	ld.global.f32 	%f64, [%rd11+28];
	fma.rn.f32 	%f111, %f63, %f64, %f62;
	add.s32 	%r46, %r46, 16;
	add.s32 	%r45, %r45, 16;
	add.s32 	%r44, %r44, 16;
	setp.ne.s32 	%p4, %r46, 0;
	@%p4 bra 	$L__BB2_4;
$L__BB2_5:
	setp.eq.s32 	%p5, %r4, 0;
	@%p5 bra 	$L__BB2_14;
	and.b32  	%r14, %r30, 7;
	setp.lt.u32 	%p6, %r4, 8;
	@%p6 bra 	$L__BB2_8;
	add.s32 	%r40, %r48, %r2;
	mul.wide.s32 	%rd12, %r40, 4;
	add.s64 	%rd13, %rd2, %rd12;
	ld.global.f32 	%f66, [%rd13];
	add.s32 	%r41, %r48, %r3;
	mul.wide.s32 	%rd14, %r41, 4;
	add.s64 	%rd15, %rd1, %rd14;
	ld.global.f32 	%f67, [%rd15];
	fma.rn.f32 	%f68, %f66, %f67, %f111;
	ld.global.f32 	%f69, [%rd13+4];
	ld.global.f32 	%f70, [%rd15+4];
	fma.rn.f32 	%f71, %f69, %f70, %f68;
	ld.global.f32 	%f72, [%rd13+8];
	ld.global.f32 	%f73, [%rd15+8];
	fma.rn.f32 	%f74, %f72, %f73, %f71;
	ld.global.f32 	%f75, [%rd13+12];
	ld.global.f32 	%f76, [%rd15+12];
	fma.rn.f32 	%f77, %f75, %f76, %f74;
	ld.global.f32 	%f78, [%rd13+16];
	ld.global.f32 	%f79, [%rd15+16];
	fma.rn.f32 	%f80, %f78, %f79, %f77;
	ld.global.f32 	%f81, [%rd13+20];
	ld.global.f32 	%f82, [%rd15+20];
	fma.rn.f32 	%f83, %f81, %f82, %f80;
	ld.global.f32 	%f84, [%rd13+24];
	ld.global.f32 	%f85, [%rd15+24];
	fma.rn.f32 	%f86, %f84, %f85, %f83;
	ld.global.f32 	%f87, [%rd13+28];
	ld.global.f32 	%f88, [%rd15+28];
	fma.rn.f32 	%f111, %f87, %f88, %f86;
	add.s32 	%r48, %r48, 8;
$L__BB2_8:
	setp.eq.s32 	%p7, %r14, 0;
	@%p7 bra 	$L__BB2_14;
	and.b32  	%r17, %r30, 3;
	setp.lt.u32 	%p8, %r14, 4;
	@%p8 bra 	$L__BB2_11;
	add.s32 	%r42, %r48, %r2;
	mul.wide.s32 	%rd16, %r42, 4;
	add.s64 	%rd17, %rd2, %rd16;
	ld.global.f32 	%f90, [%rd17];
	add.s32 	%r43, %r48, %r3;
	mul.wide.s32 	%rd18, %r43, 4;
	add.s64 	%rd19, %rd1, %rd18;
	ld.global.f32 	%f91, [%rd19];
	fma.rn.f32 	%f92, %f90, %f91, %f111;
	ld.global.f32 	%f93, [%rd17+4];
	ld.global.f32 	%f94, [%rd19+4];
	fma.rn.f32 	%f95, %f93, %f94, %f92;
	ld.global.f32 	%f96, [%rd17+8];
	ld.global.f32 	%f97, [%rd19+8];
	fma.rn.f32 	%f98, %f96, %f97, %f95;
	ld.global.f32 	%f99, [%rd17+12];
	ld.global.f32 	%f100, [%rd19+12];
	fma.rn.f32 	%f111, %f99, %f100, %f98;
	add.s32 	%r48, %r48, 4;
$L__BB2_11:
	setp.eq.s32 	%p9, %r17, 0;
	@%p9 bra 	$L__BB2_14;
	add.s32 	%r52, %r48, %r3;
	add.s32 	%r51, %r48, %r2;
	neg.s32 	%r50, %r17;
$L__BB2_13:
	.pragma "nounroll";
	mul.wide.s32 	%rd20, %r52, 4;
	add.s64 	%rd21, %rd1, %rd20;
	mul.wide.s32 	%rd22, %r51, 4;
	add.s64 	%rd23, %rd2, %rd22;
	ld.global.f32 	%f101, [%rd23];
	ld.global.f32 	%f102, [%rd21];
	fma.rn.f32 	%f111, %f101, %f102, %f111;
	add.s32 	%r52, %r52, 1;
	add.s32 	%r51, %r51, 1;
	add.s32 	%r50, %r50, 1;
	setp.ne.s32 	%p10, %r50, 0;
	@%p10 bra 	$L__BB2_13;
$L__BB2_14:
	cvta.to.global.u64 	%rd24, %rd5;
	mul.wide.s32 	%rd25, %r1, 4;
	add.s64 	%rd26, %rd24, %rd25;
	st.global.f32 	[%rd26], %f111;
$L__BB2_15:
	ret;

}


// ===== COMPILED SASS (sm_100) =====

	.target	sm_100

	.elftype	@"ET_EXEC"


//--------------------- .note.nv.tkinfo           --------------------------
	.section	.note.nv.tkinfo,"",@"SHT_NOTE"
	.sectionflags	@"SHF_NOTE_NV_TKINFO"
	.tkinfo
        /*0018*/ 	.word	0x00000002
        /*0030*/ 	.string	""
        /*0030*/ 	.string	"ptxas"
        /*0030*/ 	.string	"Cuda compilation tools, release 13.0, V13.0.88"
        /*0030*/ 	.string	"Build cuda_13.0.r13.0/compiler.36424714_0"
        /*0030*/ 	.string	"-arch sm_100 -m 64 "



//--------------------- .note.nv.cuinfo           --------------------------
	.section	.note.nv.cuinfo,"",@"SHT_NOTE"
	.sectionflags	@"SHF_NOTE_NV_CUINFO"
        /*0018*/ 	.short	0x0002
        /*001a*/ 	.short	0x0064
        /*001c*/ 	.short	0x0082
	.zero		2


//--------------------- .nv.info                  --------------------------
	.section	.nv.info,"",@"SHT_CUDA_INFO"
	.align	4


	//----- nvinfo : EIATTR_REGCOUNT
	.align		4
        /*0000*/ 	.byte	0x04, 0x2f
        /*0002*/ 	.short	(.L_1 - .L_0)
	.align		4
.L_0:
        /*0004*/ 	.word	index@(_Z22relu_derivative_kernelPKfPfi)
        /*0008*/ 	.word	0x0000000a


	//----- nvinfo : EIATTR_FRAME_SIZE
	.align		4
.L_1:
        /*000c*/ 	.byte	0x04, 0x11
        /*000e*/ 	.short	(.L_3 - .L_2)
	.align		4
.L_2:
        /*0010*/ 	.word	index@(_Z22relu_derivative_kernelPKfPfi)
        /*0014*/ 	.word	0x00000000


	//----- nvinfo : EIATTR_REGCOUNT
	.align		4
.L_3:
        /*0018*/ 	.byte	0x04, 0x2f
        /*001a*/ 	.short	(.L_5 - .L_4)
	.align		4
.L_4:
        /*001c*/ 	.word	index@(_Z29output_layer_gradients_kernelPKfPKiPfii)
        /*0020*/ 	.word	0x0000000e


	//----- nvinfo : EIATTR_FRAME_SIZE
	.align		4
.L_5:
        /*0024*/ 	.byte	0x04, 0x11
        /*0026*/ 	.short	(.L_7 - .L_6)
	.align		4
.L_6:
        /*0028*/ 	.word	index@(_Z29output_layer_gradients_kernelPKfPKiPfii)
        /*002c*/ 	.word	0x00000000


	//----- nvinfo : EIATTR_REGCOUNT
	.align		4
.L_7:
        /*0030*/ 	.byte	0x04, 0x2f
        /*0032*/ 	.short	(.L_9 - .L_8)
	.align		4
.L_8:
        /*0034*/ 	.word	index@(_Z29hidden_layer_gradients_kernelPKfS0_Pfiii)
        /*0038*/ 	.word	0x00000020


	//----- nvinfo : EIATTR_FRAME_SIZE
	.align		4
.L_9:
        /*003c*/ 	.byte	0x04, 0x11
        /*003e*/ 	.short	(.L_11 - .L_10)
	.align		4
.L_10:
        /*0040*/ 	.word	index@(_Z29hidden_layer_gradients_kernelPKfS0_Pfiii)
        /*0044*/ 	.word	0x00000000


	//----- nvinfo : EIATTR_MIN_STACK_SIZE
	.align		4
.L_11:
        /*0048*/ 	.byte	0x04, 0x12
        /*004a*/ 	.short	(.L_13 - .L_12)
	.align		4
.L_12:
        /*004c*/ 	.word	index@(_Z29hidden_layer_gradients_kernelPKfS0_Pfiii)
        /*0050*/ 	.word	0x00000000


	//----- nvinfo : EIATTR_MIN_STACK_SIZE
	.align		4
.L_13:
        /*0054*/ 	.byte	0x04, 0x12
        /*0056*/ 	.short	(.L_15 - .L_14)
	.align		4
.L_14:
        /*0058*/ 	.word	index@(_Z29output_layer_gradients_kernelPKfPKiPfii)
        /*005c*/ 	.word	0x00000000


	//----- nvinfo : EIATTR_MIN_STACK_SIZE
	.align		4
.L_15:
        /*0060*/ 	.byte	0x04, 0x12
        /*0062*/ 	.short	(.L_17 - .L_16)
	.align		4
.L_16:
        /*0064*/ 	.word	index@(_Z22relu_derivative_kernelPKfPfi)
        /*0068*/ 	.word	0x00000000
.L_17:


//--------------------- .nv.compat                --------------------------
	.section	.nv.compat,"",@"SHT_CUDA_COMPAT_INFO"
	.align	4
        /*0000*/ 	.byte	0x02, 0x09, 0x00, 0x00, 0x02, 0x02, 0x01, 0x00, 0x02, 0x05, 0x05, 0x00, 0x03, 0x07, 0x01, 0x01
        /*0010*/ 	.byte	0x02, 0x03, 0x00, 0x00, 0x02, 0x06, 0x01, 0x00, 0x04, 0x0b, 0x08, 0x00, 0x09, 0x00, 0x00, 0x00
        /*0020*/ 	.byte	0x00, 0x00, 0x00, 0x00


//--------------------- .nv.info._Z29hidden_layer_gradients_kernelPKfS0_Pfiii --------------------------
	.section	.nv.info._Z29hidden_layer_gradients_kernelPKfS0_Pfiii,"",@"SHT_CUDA_INFO"
	.sectionflags	@""
	.align	4


	//----- nvinfo : EIATTR_CUDA_API_VERSION
	.align		4
        /*0000*/ 	.byte	0x04, 0x37
        /*0002*/ 	.short	(.L_19 - .L_18)
.L_18:
        /*0004*/ 	.word	0x00000082


	//----- nvinfo : EIATTR_KPARAM_INFO
	.align		4
.L_19:
        /*0008*/ 	.byte	0x04, 0x17
        /*000a*/ 	.short	(.L_21 - .L_20)
.L_20:
        /*000c*/ 	.word	0x00000000
        /*0010*/ 	.short	0x0005
        /*0012*/ 	.short	0x0020
        /*0014*/ 	.byte	0x00, 0xf0, 0x11, 0x00


	//----- nvinfo : EIATTR_KPARAM_INFO
	.align		4
.L_21:
        /*0018*/ 	.byte	0x04, 0x17
        /*001a*/ 	.short	(.L_23 - .L_22)
.L_22:
        /*001c*/ 	.word	0x00000000
        /*0020*/ 	.short	0x0004
        /*0022*/ 	.short	0x001c
        /*0024*/ 	.byte	0x00, 0xf0, 0x11, 0x00


	//----- nvinfo : EIATTR_KPARAM_INFO
	.align		4
.L_23:
        /*0028*/ 	.byte	0x04, 0x17
        /*002a*/ 	.short	(.L_25 - .L_24)
.L_24:
        /*002c*/ 	.word	0x00000000
        /*0030*/ 	.short	0x0003
        /*0032*/ 	.short	0x0018
        /*0034*/ 	.byte	0x00, 0xf0, 0x11, 0x00


	//----- nvinfo : EIATTR_KPARAM_INFO
	.align		4
.L_25:
        /*0038*/ 	.byte	0x04, 0x17
        /*003a*/ 	.short	(.L_27 - .L_26)
.L_26:
        /*003c*/ 	.word	0x00000000
        /*0040*/ 	.short	0x0002
        /*0042*/ 	.short	0x0010
        /*0044*/ 	.byte	0x00, 0xf5, 0x21, 0x00


	//----- nvinfo : EIATTR_KPARAM_INFO
	.align		4
.L_27:
        /*0048*/ 	.byte	0x04, 0x17
        /*004a*/ 	.short	(.L_29 - .L_28)
.L_28:
        /*004c*/ 	.word	0x00000000
        /*0050*/ 	.short	0x0001
        /*0052*/ 	.short	0x0008
        /*0054*/ 	.byte	0x00, 0xf5, 0x21, 0x00


	//----- nvinfo : EIATTR_KPARAM_INFO
	.align		4
.L_29:
        /*0058*/ 	.byte	0x04, 0x17
        /*005a*/ 	.short	(.L_31 - .L_30)
.L_30:
        /*005c*/ 	.word	0x00000000
        /*0060*/ 	.short	0x0000
        /*0062*/ 	.short	0x0000
        /*0064*/ 	.byte	0x00, 0xf5, 0x21, 0x00


	//----- nvinfo : EIATTR_SPARSE_MMA_MASK
	.align		4
.L_31:
        /*0068*/ 	.byte	0x03, 0x50
        /*006a*/ 	.short	0x0000


	//----- nvinfo : EIATTR_MAXREG_COUNT
	.align		4
        /*006c*/ 	.byte	0x03, 0x1b
        /*006e*/ 	.short	0x00ff


	//----- nvinfo : EIATTR_MERCURY_ISA_VERSION
	.align		4
        /*0070*/ 	.byte	0x03, 0x5f
        /*0072*/ 	.short	0x0101


	//----- nvinfo : EIATTR_VRC_CTA_INIT_COUNT
	.align		4
        /*0074*/ 	.byte	0x02, 0x4a
	.zero		1
	.zero		1


	//----- nvinfo : EIATTR_EXIT_INSTR_OFFSETS
	.align		4
        /*0078*/ 	.byte	0x04, 0x1c
        /*007a*/ 	.short	(.L_33 - .L_32)


	//   ....[0]....
.L_32:
        /*007c*/ 	.word	0x00000090


	//   ....[1]....
        /*0080*/ 	.word	0x00000c40


	//----- nvinfo : EIATTR_CBANK_PARAM_SIZE
	.align		4
.L_33:
        /*0084*/ 	.byte	0x03, 0x19
        /*0086*/ 	.short	0x0024


	//----- nvinfo : EIATTR_PARAM_CBANK
	.align		4
        /*0088*/ 	.byte	0x04, 0x0a
        /*008a*/ 	.short	(.L_35 - .L_34)
	.align		4
.L_34:
        /*008c*/ 	.word	index@(.nv.constant0._Z29hidden_layer_gradients_kernelPKfS0_Pfiii)
        /*0090*/ 	.short	0x0380
        /*0092*/ 	.short	0x0024


	//----- nvinfo : EIATTR_SW_WAR
	.align		4
.L_35:
        /*0094*/ 	.byte	0x04, 0x36
        /*0096*/ 	.short	(.L_37 - .L_36)
.L_36:
        /*0098*/ 	.word	0x00000008
.L_37:


//--------------------- .nv.info._Z29output_layer_gradients_kernelPKfPKiPfii --------------------------
	.section	.nv.info._Z29output_layer_gradients_kernelPKfPKiPfii,"",@"SHT_CUDA_INFO"
	.sectionflags	@""
	.align	4


	//----- nvinfo : EIATTR_CUDA_API_VERSION
	.align		4
        /*0000*/ 	.byte	0x04, 0x37
        /*0002*/ 	.short	(.L_39 - .L_38)
.L_38:
        /*0004*/ 	.word	0x00000082


	//----- nvinfo : EIATTR_KPARAM_INFO
	.align		4
.L_39:
        /*0008*/ 	.byte	0x04, 0x17
        /*000a*/ 	.short	(.L_41 - .L_40)
.L_40:
        /*000c*/ 	.word	0x00000000
        /*0010*/ 	.short	0x0004
        /*0012*/ 	.short	0x001c
        /*0014*/ 	.byte	0x00, 0xf0, 0x11, 0x00


	//----- nvinfo : EIATTR_KPARAM_INFO
	.align		4
.L_41:
        /*0018*/ 	.byte	0x04, 0x17
        /*001a*/ 	.short	(.L_43 - .L_42)
.L_42:
        /*001c*/ 	.word	0x00000000
        /*0020*/ 	.short	0x0003
        /*0022*/ 	.short	0x0018
        /*0024*/ 	.byte	0x00, 0xf0, 0x11, 0x00


	//----- nvinfo : EIATTR_KPARAM_INFO
	.align		4
.L_43:
        /*0028*/ 	.byte	0x04, 0x17
        /*002a*/ 	.short	(.L_45 - .L_44)
.L_44:
        /*002c*/ 	.word	0x00000000
        /*0030*/ 	.short	0x0002
        /*0032*/ 	.short	0x0010
        /*0034*/ 	.byte	0x00, 0xf5, 0x21, 0x00


	//----- nvinfo : EIATTR_KPARAM_INFO
	.align		4
.L_45:
        /*0038*/ 	.byte	0x04, 0x17
        /*003a*/ 	.short	(.L_47 - .L_46)
.L_46:
        /*003c*/ 	.word	0x00000000
        /*0040*/ 	.short	0x0001
        /*0042*/ 	.short	0x0008
        /*0044*/ 	.byte	0x00, 0xf5, 0x21, 0x00


	//----- nvinfo : EIATTR_KPARAM_INFO
	.align		4
.L_47:
        /*0048*/ 	.byte	0x04, 0x17
        /*004a*/ 	.short	(.L_49 - .L_48)
.L_48:
        /*004c*/ 	.word	0x00000000
        /*0050*/ 	.short	0x0000
        /*0052*/ 	.short	0x0000
        /*0054*/ 	.byte	0x00, 0xf5, 0x21, 0x00


	//----- nvinfo : EIATTR_SPARSE_MMA_MASK
	.align		4
.L_49:
        /*0058*/ 	.byte	0x03, 0x50
        /*005a*/ 	.short	0x0000


	//----- nvinfo : EIATTR_MAXREG_COUNT
	.align		4
        /*005c*/ 	.byte	0x03, 0x1b
        /*005e*/ 	.short	0x00ff


	//----- nvinfo : EIATTR_MERCURY_ISA_VERSION
	.align		4
        /*0060*/ 	.byte	0x03, 0x5f
        /*0062*/ 	.short	0x0101


	//----- nvinfo : EIATTR_VRC_CTA_INIT_COUNT
	.align		4
        /*0064*/ 	.byte	0x02, 0x4a
	.zero		1
	.zero		1


	//----- nvinfo : EIATTR_EXIT_INSTR_OFFSETS
	.align		4
        /*0068*/ 	.byte	0x04, 0x1c
        /*006a*/ 	.short	(.L_51 - .L_50)


	//   ....[0]....
.L_50:
        /*006c*/ 	.word	0x00000070


	//   ....[1]....
        /*0070*/ 	.word	0x00000300


	//----- nvinfo : EIATTR_CBANK_PARAM_SIZE
	.align		4
.L_51:
        /*0074*/ 	.byte	0x03, 0x19
        /*0076*/ 	.short	0x0020


	//----- nvinfo : EIATTR_PARAM_CBANK
	.align		4
        /*0078*/ 	.byte	0x04, 0x0a
        /*007a*/ 	.short	(.L_53 - .L_52)
	.align		4
.L_52:
        /*007c*/ 	.word	index@(.nv.constant0._Z29output_layer_gradients_kernelPKfPKiPfii)
        /*0080*/ 	.short	0x0380
        /*0082*/ 	.short	0x0020


	//----- nvinfo : EIATTR_SW_WAR
	.align		4
.L_53:
        /*0084*/ 	.byte	0x04, 0x36
        /*0086*/ 	.short	(.L_55 - .L_54)
.L_54:
        /*0088*/ 	.word	0x00000008
.L_55:


//--------------------- .nv.info._Z22relu_derivative_kernelPKfPfi --------------------------
	.section	.nv.info._Z22relu_derivative_kernelPKfPfi,"",@"SHT_CUDA_INFO"
	.sectionflags	@""
	.align	4


	//----- nvinfo : EIATTR_CUDA_API_VERSION
	.align		4
        /*0000*/ 	.byte	0x04, 0x37
        /*0002*/ 	.short	(.L_57 - .L_56)
.L_56:
        /*0004*/ 	.word	0x00000082


	//----- nvinfo : EIATTR_KPARAM_INFO
	.align		4
.L_57:
        /*0008*/ 	.byte	0x04, 0x17
        /*000a*/ 	.short	(.L_59 - .L_58)
.L_58:
        /*000c*/ 	.word	0x00000000
        /*0010*/ 	.short	0x0002
        /*0012*/ 	.short	0x0010
        /*0014*/ 	.byte	0x00, 0xf0, 0x11, 0x00


	//----- nvinfo : EIATTR_KPARAM_INFO
	.align		4
.L_59:
        /*0018*/ 	.byte	0x04, 0x17
        /*001a*/ 	.short	(.L_61 - .L_60)
.L_60:
        /*001c*/ 	.word	0x00000000
        /*0020*/ 	.short	0x0001
        /*0022*/ 	.short	0x0008
        /*0024*/ 	.byte	0x00, 0xf5, 0x21, 0x00


	//----- nvinfo : EIATTR_KPARAM_INFO
	.align		4
.L_61:
        /*0028*/ 	.byte	0x04, 0x17
        /*002a*/ 	.short	(.L_63 - .L_62)
.L_62:
        /*002c*/ 	.word	0x00000000
        /*0030*/ 	.short	0x0000
        /*0032*/ 	.short	0x0000
        /*0034*/ 	.byte	0x00, 0xf5, 0x21, 0x00


	//----- nvinfo : EIATTR_SPARSE_MMA_MASK
	.align		4
.L_63:
        /*0038*/ 	.byte	0x03, 0x50
        /*003a*/ 	.short	0x0000


	//----- nvinfo : EIATTR_MAXREG_COUNT
	.align		4
        /*003c*/ 	.byte	0x03, 0x1b
        /*003e*/ 	.short	0x00ff


	//----- nvinfo : EIATTR_MERCURY_ISA_VERSION
	.align		4
        /*0040*/ 	.byte	0x03, 0x5f
        /*0042*/ 	.short	0x0101


	//----- nvinfo : EIATTR_VRC_CTA_INIT_COUNT
	.align		4
        /*0044*/ 	.byte	0x02, 0x4a
	.zero		1
	.zero		1


	//----- nvinfo : EIATTR_EXIT_INSTR_OFFSETS
	.align		4
        /*0048*/ 	.byte	0x04, 0x1c
        /*004a*/ 	.short	(.L_65 - .L_64)


	//   ....[0]....
.L_64:
        /*004c*/ 	.word	0x00000070


	//   ....[1]....
        /*0050*/ 	.word	0x00000100


	//----- nvinfo : EIATTR_CBANK_PARAM_SIZE
	.align		4
.L_65:
        /*0054*/ 	.byte	0x03, 0x19
        /*0056*/ 	.short	0x0014


	//----- nvinfo : EIATTR_PARAM_CBANK
	.align		4
        /*0058*/ 	.byte	0x04, 0x0a
        /*005a*/ 	.short	(.L_67 - .L_66)
	.align		4
.L_66:
        /*005c*/ 	.word	index@(.nv.constant0._Z22relu_derivative_kernelPKfPfi)
        /*0060*/ 	.short	0x0380
        /*0062*/ 	.short	0x0014


	//----- nvinfo : EIATTR_SW_WAR
	.align		4
.L_67:
        /*0064*/ 	.byte	0x04, 0x36
        /*0066*/ 	.short	(.L_69 - .L_68)
.L_68:
        /*0068*/ 	.word	0x00000008
.L_69:


//--------------------- .nv.callgraph             --------------------------
	.section	.nv.callgraph,"",@"SHT_CUDA_CALLGRAPH"
	.align	4
	.sectionentsize	8
	.align		4
        /*0000*/ 	.word	0x00000000
	.align		4
        /*0004*/ 	.word	0xffffffff
	.align		4
        /*0008*/ 	.word	0x00000000
	.align		4
        /*000c*/ 	.word	0xfffffffe
	.align		4
        /*0010*/ 	.word	0x00000000
	.align		4
        /*0014*/ 	.word	0xfffffffd
	.align		4
        /*0018*/ 	.word	0x00000000
	.align		4
        /*001c*/ 	.word	0xfffffffc


//--------------------- .text._Z29hidden_layer_gradients_kernelPKfS0_Pfiii --------------------------
	.section	.text._Z29hidden_layer_gradients_kernelPKfS0_Pfiii,"ax",@progbits
	.align	128
        .global         _Z29hidden_layer_gradients_kernelPKfS0_Pfiii
        .type           _Z29hidden_layer_gradients_kernelPKfS0_Pfiii,@function
        .size           _Z29hidden_layer_gradients_kernelPKfS0_Pfiii,(.L_x_9 - _Z29hidden_layer_gradients_kernelPKfS0_Pfiii)
        .other          _Z29hidden_layer_gradients_kernelPKfS0_Pfiii,@"STO_CUDA_ENTRY STV_DEFAULT"
_Z29hidden_layer_gradients_kernelPKfS0_Pfiii:
.text._Z29hidden_layer_gradients_kernelPKfS0_Pfiii:
[----:B------:R-:W-:Y:S01]  /*0000*/  LDC R1, c[0x0][0x37c] ;  /* 0x0000df00ff017b82 */ /* 0x000fe20000000800 */
[----:B------:R-:W0:Y:S07]  /*0010*/  S2R R3, SR_TID.X ;  /* 0x0000000000037919 */ /* 0x000e2e0000002100 */
[----:B------:R-:W0:Y:S01]  /*0020*/  S2UR UR4, SR_CTAID.X ;  /* 0x00000000000479c3 */ /* 0x000e220000002500 */
[----:B------:R-:W1:Y:S07]  /*0030*/  LDCU UR5, c[0x0][0x3a0] ;  /* 0x00007400ff0577ac */ /* 0x000e6e0008000800 */
[----:B------:R-:W0:Y:S08]  /*0040*/  LDC R0, c[0x0][0x360] ;  /* 0x0000d800ff007b82 */ /* 0x000e300000000800 */
[----:B------:R-:W1:Y:S01]  /*0050*/  LDC R5, c[0x0][0x398] ;  /* 0x0000e600ff057b82 */ /* 0x000e620000000800 */
[----:B0-----:R-:W-:-:S02]  /*0060*/  IMAD R0, R0, UR4, R3 ;  /* 0x0000000400007c24 */ /* 0x001fc4000f8e0203 */
[----:B-1----:R-:W-:-:S05]  /*0070*/  IMAD R3, R5, UR5, RZ ;  /* 0x0000000505037c24 */ /* 0x002fca000f8e02ff */
[----:B------:R-:W-:-:S13]  /*0080*/  ISETP.GE.AND P0, PT, R0, R3, PT ;  /* 0x000000030000720c */ /* 0x000fda0003f06270 */
[----:B------:R-:W-:Y:S05]  /*0090*/  @P0 EXIT ;  /* 0x000000000000094d */ /* 0x000fea0003800000 */
[----:B------:R-:W0:Y:S01]  /*00a0*/  LDCU UR9, c[0x0][0x39c] ;  /* 0x00007380ff0977ac */ /* 0x000e220008000800 */
[----:B------:R-:W-:Y:S01]  /*00b0*/  HFMA2 R14, -RZ, RZ, 0, 0 ;  /* 0x00000000ff0e7431 */ /* 0x000fe200000001ff */
[----:B------:R-:W1:Y:S01]  /*00c0*/  LDCU.64 UR16, c[0x0][0x358] ;  /* 0x00006b00ff1077ac */ /* 0x000e620008000a00 */
[----:B0-----:R-:W-:-:S09]  /*00d0*/  UISETP.GE.AND UP0, UPT, UR9, 0x1, UPT ;  /* 0x000000010900788c */ /* 0x001fd2000bf06270 */
[----:B-1----:R-:W-:Y:S05]  /*00e0*/  BRA.U !UP0, `(.L_x_0) ;  /* 0x0000000908c87547 */ /* 0x002fea000b800000 */
[----:B------:R-:W-:Y:S01]  /*00f0*/  IABS R7, R5 ;  /* 0x0000000500077213 */ /* 0x000fe20000000000 */
[----:B------:R-:W-:Y:S01]  /*0100*/  UISETP.GE.U32.AND UP1, UPT, UR9, 0x10, UPT ;  /* 0x000000100900788c */ /* 0x000fe2000bf26070 */
[----:B------:R-:W-:Y:S01]  /*0110*/  MOV R14, RZ ;  /* 0x000000ff000e7202 */ /* 0x000fe20000000f00 */
[----:B------:R-:W-:Y:S01]  /*0120*/  ULOP3.LUT UR10, UR9, 0xf, URZ, 0xc0, !UPT ;  /* 0x0000000f090a7892 */ /* 0x000fe2000f8ec0ff */
[----:B------:R-:W0:Y:S01]  /*0130*/  I2F.RP R4, R7 ;  /* 0x0000000700047306 */ /* 0x000e220000209400 */
[----:B------:R-:W-:Y:S02]  /*0140*/  UMOV UR4, URZ ;  /* 0x000000ff00047c82 */ /* 0x000fe40008000000 */
[----:B------:R-:W-:-:S05]  /*0150*/  UISETP.NE.AND UP0, UPT, UR10, URZ, UPT ;  /* 0x000000ff0a00728c */ /* 0x000fca000bf05270 */
[----:B0-----:R-:W0:Y:S02]  /*0160*/  MUFU.RCP R4, R4 ;  /* 0x0000000400047308 */ /* 0x001e240000001000 */
[----:B0-----:R-:W-:-:S06]  /*0170*/  IADD3 R2, PT, PT, R4, 0xffffffe, RZ ;  /* 0x0ffffffe04027810 */ /* 0x001fcc0007ffe0ff */
[----:B------:R0:W1:Y:S02]  /*0180*/  F2I.FTZ.U32.TRUNC.NTZ R3, R2 ;  /* 0x0000000200037305 */ /* 0x000064000021f000 */
[----:B0-----:R-:W-:Y:S02]  /*0190*/  MOV R2, RZ ;  /* 0x000000ff00027202 */ /* 0x001fe40000000f00 */
[----:B-1----:R-:W-:-:S05]  /*01a0*/  IADD3 R6, PT, PT, RZ, -R3, RZ ;  /* 0x80000003ff067210 */ /* 0x002fca0007ffe0ff */
[----:B------:R-:W-:Y:S01]  /*01b0*/  IMAD R9, R6, R7, RZ ;  /* 0x0000000706097224 */ /* 0x000fe200078e02ff */
[----:B------:R-:W-:-:S03]  /*01c0*/  IABS R6, R0 ;  /* 0x0000000000067213 */ /* 0x000fc60000000000 */
[----:B------:R-:W-:Y:S01]  /*01d0*/  IMAD.HI.U32 R3, R3, R9, R2 ;  /* 0x0000000903037227 */ /* 0x000fe200078e0002 */
[----:B------:R-:W-:-:S04]  /*01e0*/  LOP3.LUT R2, R0, R5, RZ, 0x3c, !PT ;  /* 0x0000000500027212 */ /* 0x000fc800078e3cff */
[----:B------:R-:W-:Y:S01]  /*01f0*/  ISETP.GE.AND P1, PT, R2, RZ, PT ;  /* 0x000000ff0200720c */ /* 0x000fe20003f26270 */
[----:B------:R-:W-:-:S05]  /*0200*/  IMAD.HI.U32 R3, R3, R6, RZ ;  /* 0x0000000603037227 */ /* 0x000fca00078e00ff */
[----:B------:R-:W-:-:S05]  /*0210*/  IADD3 R4, PT, PT, -R3, RZ, RZ ;  /* 0x000000ff03047210 */ /* 0x000fca0007ffe1ff */
[----:B------:R-:W-:-:S05]  /*0220*/  IMAD R4, R7, R4, R6 ;  /* 0x0000000407047224 */ /* 0x000fca00078e0206 */
[----:B------:R-:W-:-:S13]  /*0230*/  ISETP.GT.U32.AND P2, PT, R7, R4, PT ;  /* 0x000000040700720c */ /* 0x000fda0003f44070 */
[-C--:B------:R-:W-:Y:S02]  /*0240*/  @!P2 IADD3 R4, PT, PT, R4, -R7.reuse, RZ ;  /* 0x800000070404a210 */ /* 0x080fe40007ffe0ff */
[----:B------:R-:W-:Y:S02]  /*0250*/  @!P2 IADD3 R3, PT, PT, R3, 0x1, RZ ;  /* 0x000000010303a810 */ /* 0x000fe40007ffe0ff */
[----:B------:R-:W-:Y:S02]  /*0260*/  ISETP.GE.U32.AND P0, PT, R4, R7, PT ;  /* 0x000000070400720c */ /* 0x000fe40003f06070 */
[----:B------:R-:W-:-:S11]  /*0270*/  ISETP.NE.AND P2, PT, R5, RZ, PT ;  /* 0x000000ff0500720c */ /* 0x000fd60003f45270 */
[----:B------:R-:W-:-:S04]  /*0280*/  @P0 IADD3 R3, PT, PT, R3, 0x1, RZ ;  /* 0x0000000103030810 */ /* 0x000fc80007ffe0ff */
[----:B------:R-:W-:Y:S02]  /*0290*/  @!P1 IADD3 R3, PT, PT, -R3, RZ, RZ ;  /* 0x000000ff03039210 */ /* 0x000fe40007ffe1ff */
[----:B------:R-:W-:-:S04]  /*02a0*/  @!P2 LOP3.LUT R3, RZ, R5, RZ, 0x33, !PT ;  /* 0x00000005ff03a212 */ /* 0x000fc800078e33ff */
[C---:B------:R-:W-:Y:S01]  /*02b0*/  IADD3 R8, PT, PT, -R3.reuse, RZ, RZ ;  /* 0x000000ff03087210 */ /* 0x040fe20007ffe1ff */
[----:B------:R-:W-:-:S04]  /*02c0*/  IMAD R7, R3, UR9, RZ ;  /* 0x0000000903077c24 */ /* 0x000fc8000f8e02ff */
[----:B------:R-:W-:-:S04]  /*02d0*/  IMAD R8, R5, R8, R0 ;  /* 0x0000000805087224 */ /* 0x000fc800078e0200 */
[----:B------:R-:W-:Y:S01]  /*02e0*/  IMAD R8, R8, UR9, RZ ;  /* 0x0000000908087c24 */ /* 0x000fe2000f8e02ff */
[----:B------:R-:W-:Y:S06]  /*02f0*/  BRA.U !UP1, `(.L_x_1) ;  /* 0x0000000509147547 */ /* 0x000fec000b800000 */
[----:B------:R-:W0:Y:S01]  /*0300*/  LDCU.128 UR12, c[0x0][0x380] ;  /* 0x00007000ff0c77ac */ /* 0x000e220008000c00 */
[----:B------:R-:W-:Y:S02]  /*0310*/  MOV R14, RZ ;  /* 0x000000ff000e7202 */ /* 0x000fe40000000f00 */
[----:B------:R-:W-:Y:S01]  /*0320*/  MOV R6, R8 ;  /* 0x0000000800067202 */ /* 0x000fe20000000f00 */
[----:B------:R-:W-:Y:S01]  /*0330*/  ULOP3.LUT UR4, UR9, 0x7ffffff0, URZ, 0xc0, !UPT ;  /* 0x7ffffff009047892 */ /* 0x000fe2000f8ec0ff */
[----:B------:R-:W-:-:S03]  /*0340*/  MOV R9, R7 ;  /* 0x0000000700097202 */ /* 0x000fc60000000f00 */
[----:B------:R-:W-:Y:S02]  /*0350*/  UIADD3 UR11, UPT, UPT, -UR4, URZ, URZ ;  /* 0x000000ff040b7290 */ /* 0x000fe4000fffe1ff */
[----:B0-----:R-:W-:Y:S02]  /*0360*/  UIADD3 UR7, UP1, UPT, UR12, 0x20, URZ ;  /* 0x000000200c077890 */ /* 0x001fe4000ff3e0ff */
[----:B------:R-:W-:Y:S02]  /*0370*/  UIADD3 UR5, UP2, UPT, UR14, 0x20, URZ ;  /* 0x000000200e057890 */ /* 0x000fe4000ff5e0ff */
[----:B------:R-:W-:Y:S02]  /*0380*/  UIADD3.X UR8, UPT, UPT, URZ, UR13, URZ, UP1, !UPT ;  /* 0x0000000dff087290 */ /* 0x000fe40008ffe4ff */
[----:B------:R-:W-:-:S12]  /*0390*/  UIADD3.X UR6, UPT, UPT, URZ, UR15, URZ, UP2, !UPT ;  /* 0x0000000fff067290 */ /* 0x000fd800097fe4ff */
.L_x_2:
[----:B------:R-:W-:Y:S02]  /*03a0*/  MOV R4, UR7 ;  /* 0x0000000700047c02 */ /* 0x000fe40008000f00 */
[----:B------:R-:W-:Y:S02]  /*03b0*/  MOV R5, UR8 ;  /* 0x0000000800057c02 */ /* 0x000fe40008000f00 */
[----:B------:R-:W-:Y:S02]  /*03c0*/  MOV R2, UR5 ;  /* 0x0000000500027c02 */ /* 0x000fe40008000f00 */
[----:B------:R-:W-:Y:S01]  /*03d0*/  MOV R3, UR6 ;  /* 0x0000000600037c02 */ /* 0x000fe20008000f00 */
[----:B------:R-:W-:-:S04]  /*03e0*/  IMAD.WIDE R4, R9, 0x4, R4 ;  /* 0x0000000409047825 */ /* 0x000fc800078e0204 */
[----:B------:R-:W-:Y:S01]  /*03f0*/  IMAD.WIDE R2, R6, 0x4, R2 ;  /* 0x0000000406027825 */ /* 0x000fe200078e0202 */
[----:B------:R-:W2:Y:S04]  /*0400*/  LDG.E R15, desc[UR16][R4.64+-0x20] ;  /* 0xffffe010040f7981 */ /* 0x000ea8000c1e1900 */
[----:B------:R-:W2:Y:S04]  /*0410*/  LDG.E R16, desc[UR16][R2.64+-0x20] ;  /* 0xffffe01002107981 */ /* 0x000ea8000c1e1900 */
[----:B------:R-:W3:Y:S04]  /*0420*/  LDG.E R17, desc[UR16][R4.64+-0x1c] ;  /* 0xffffe41004117981 */ /* 0x000ee8000c1e1900 */
[----:B------:R-:W3:Y:S04]  /*0430*/  LDG.E R24, desc[UR16][R2.64+-0x1c] ;  /* 0xffffe41002187981 */ /* 0x000ee8000c1e1900 */
[----:B------:R-:W4:Y:S04]  /*0440*/  LDG.E R19, desc[UR16][R4.64+-0x18] ;  /* 0xffffe81004137981 */ /* 0x000f28000c1e1900 */
[----:B------:R-:W4:Y:S04]  /*0450*/  LDG.E R18, desc[UR16][R2.64+-0x18] ;  /* 0xffffe81002127981 */ /* 0x000f28000c1e1900 */
[----:B------:R-:W5:Y:S04]  /*0460*/  LDG.E R20, desc[UR16][R4.64+-0x14] ;  /* 0xffffec1004147981 */ /* 0x000f68000c1e1900 */
        /* <DEDUP_REMOVED lines=8> */
[----:B------:R-:W5:Y:S01]  /*04f0*/  LDG.E R27, desc[UR16][R2.64+0x1c] ;  /* 0x00001c10021b7981 */ /* 0x000f62000c1e1900 */
[----:B--2---:R-:W-:-:S03]  /*0500*/  FFMA R14, R15, R16, R14 ;  /* 0x000000100f0e7223 */ /* 0x004fc6000000000e */
[----:B------:R-:W2:Y:S04]  /*0510*/  LDG.E R16, desc[UR16][R4.64+-0x4] ;  /* 0xfffffc1004107981 */ /* 0x000ea8000c1e1900 */
[----:B------:R-:W2:Y:S01]  /*0520*/  LDG.E R15, desc[UR16][R2.64+-0x4] ;  /* 0xfffffc10020f7981 */ /* 0x000ea2000c1e1900 */
[----:B---3--:R-:W-:-:S03]  /*0530*/  FFMA R24, R17, R24, R14 ;  /* 0x0000001811187223 */ /* 0x008fc6000000000e */
[----:B------:R-:W3:Y:S04]  /*0540*/  LDG.E R14, desc[UR16][R4.64] ;  /* 0x00000010040e7981 */ /* 0x000ee8000c1e1900 */
[----:B------:R-:W3:Y:S01]  /*0550*/  LDG.E R17, desc[UR16][R2.64] ;  /* 0x0000001002117981 */ /* 0x000ee2000c1e1900 */
[----:B----4-:R-:W-:-:S03]  /*0560*/  FFMA R25, R19, R18, R24 ;  /* 0x0000001213197223 */ /* 0x010fc60000000018 */
[----:B------:R-:W4:Y:S04]  /*0570*/  LDG.E R18, desc[UR16][R4.64+0x4] ;  /* 0x0000041004127981 */ /* 0x000f28000c1e1900 */
[----:B------:R-:W4:Y:S01]  /*0580*/  LDG.E R19, desc[UR16][R2.64+0x4] ;  /* 0x0000041002137981 */ /* 0x000f22000c1e1900 */
[----:B-----5:R-:W-:-:S03]  /*0590*/  FFMA R25, R20, R21, R25 ;  /* 0x0000001514197223 */ /* 0x020fc60000000019 */
[----:B------:R-:W5:Y:S04]  /*05a0*/  LDG.E R20, desc[UR16][R4.64+0x8] ;  /* 0x0000081004147981 */ /* 0x000f68000c1e1900 */
[----:B------:R-:W5:Y:S01]  /*05b0*/  LDG.E R21, desc[UR16][R2.64+0x8] ;  /* 0x0000081002157981 */ /* 0x000f62000c1e1900 */
[----:B------:R-:W-:-:S03]  /*05c0*/  FFMA R25, R22, R23, R25 ;  /* 0x0000001716197223 */ /* 0x000fc60000000019 */
[----:B------:R-:W5:Y:S04]  /*05d0*/  LDG.E R22, desc[UR16][R4.64+0xc] ;  /* 0x00000c1004167981 */ /* 0x000f68000c1e1900 */
[----:B------:R-:W5:Y:S01]  /*05e0*/  LDG.E R23, desc[UR16][R2.64+0xc] ;  /* 0x00000c1002177981 */ /* 0x000f62000c1e1900 */
[----:B------:R-:W-:-:S03]  /*05f0*/  FFMA R25, R10, R11, R25 ;  /* 0x0000000b0a197223 */ /* 0x000fc60000000019 */
[----:B------:R-:W5:Y:S04]  /*0600*/  LDG.E R10, desc[UR16][R4.64+0x10] ;  /* 0x00001010040a7981 */ /* 0x000f68000c1e1900 */
[----:B------:R-:W5:Y:S01]  /*0610*/  LDG.E R11, desc[UR16][R2.64+0x10] ;  /* 0x00001010020b7981 */ /* 0x000f62000c1e1900 */
[----:B------:R-:W-:-:S03]  /*0620*/  FFMA R29, R12, R13, R25 ;  /* 0x0000000d0c1d7223 */ /* 0x000fc60000000019 */
[----:B------:R-:W5:Y:S04]  /*0630*/  LDG.E R24, desc[UR16][R4.64+0x14] ;  /* 0x0000141004187981 */ /* 0x000f68000c1e1900 */
[----:B------:R-:W5:Y:S04]  /*0640*/  LDG.E R25, desc[UR16][R2.64+0x14] ;  /* 0x0000141002197981 */ /* 0x000f68000c1e1900 */
[----:B------:R-:W5:Y:S04]  /*0650*/  LDG.E R12, desc[UR16][R4.64+0x18] ;  /* 0x00001810040c7981 */ /* 0x000f68000c1e1900 */
[----:B------:R-:W5:Y:S01]  /*0660*/  LDG.E R13, desc[UR16][R2.64+0x18] ;  /* 0x00001810020d7981 */ /* 0x000f62000c1e1900 */
[----:B------:R-:W-:-:S04]  /*0670*/  UIADD3 UR11, UPT, UPT, UR11, 0x10, URZ ;  /* 0x000000100b0b7890 */ /* 0x000fc8000fffe0ff */
[----:B------:R-:W-:Y:S01]  /*0680*/  UISETP.NE.AND UP1, UPT, UR11, URZ, UPT ;  /* 0x000000ff0b00728c */ /* 0x000fe2000bf25270 */
[----:B------:R-:W-:Y:S02]  /*0690*/  IADD3 R9, PT, PT, R9, 0x10, RZ ;  /* 0x0000001009097810 */ /* 0x000fe40007ffe0ff */
[----:B------:R-:W-:Y:S01]  /*06a0*/  IADD3 R6, PT, PT, R6, 0x10, RZ ;  /* 0x0000001006067810 */ /* 0x000fe20007ffe0ff */
[----:B--2---:R-:W-:-:S04]  /*06b0*/  FFMA R15, R16, R15, R29 ;  /* 0x0000000f100f7223 */ /* 0x004fc8000000001d */
[----:B---3--:R-:W-:-:S04]  /*06c0*/  FFMA R15, R14, R17, R15 ;  /* 0x000000110e0f7223 */ /* 0x008fc8000000000f */
[----:B----4-:R-:W-:-:S04]  /*06d0*/  FFMA R15, R18, R19, R15 ;  /* 0x00000013120f7223 */ /* 0x010fc8000000000f */
[----:B-----5:R-:W-:-:S04]  /*06e0*/  FFMA R15, R20, R21, R15 ;  /* 0x00000015140f7223 */ /* 0x020fc8000000000f */
[----:B------:R-:W-:-:S04]  /*06f0*/  FFMA R15, R22, R23, R15 ;  /* 0x00000017160f7223 */ /* 0x000fc8000000000f */
[----:B------:R-:W-:-:S04]  /*0700*/  FFMA R11, R10, R11, R15 ;  /* 0x0000000b0a0b7223 */ /* 0x000fc8000000000f */
[----:B------:R-:W-:-:S04]  /*0710*/  FFMA R11, R24, R25, R11 ;  /* 0x00000019180b7223 */ /* 0x000fc8000000000b */
[----:B------:R-:W-:-:S04]  /*0720*/  FFMA R11, R12, R13, R11 ;  /* 0x0000000d0c0b7223 */ /* 0x000fc8000000000b */
[----:B------:R-:W-:Y:S01]  /*0730*/  FFMA R14, R26, R27, R11 ;  /* 0x0000001b1a0e7223 */ /* 0x000fe2000000000b */
[----:B------:R-:W-:Y:S06]  /*0740*/  BRA.U UP1, `(.L_x_2) ;  /* 0xfffffffd01147547 */ /* 0x000fec000b83ffff */
.L_x_1:
[----:B------:R-:W-:Y:S05]  /*0750*/  BRA.U !UP0, `(.L_x_0) ;  /* 0x00000005082c7547 */ /* 0x000fea000b800000 */
[----:B------:R-:W-:Y:S02]  /*0760*/  UISETP.GE.U32.AND UP0, UPT, UR10, 0x8, UPT ;  /* 0x000000080a00788c */ /* 0x000fe4000bf06070 */
[----:B------:R-:W-:-:S04]  /*0770*/  ULOP3.LUT UR6, UR9, 0x7, URZ, 0xc0, !UPT ;  /* 0x0000000709067892 */ /* 0x000fc8000f8ec0ff */
[----:B------:R-:W-:-:S03]  /*0780*/  UISETP.NE.AND UP1, UPT, UR6, URZ, UPT ;  /* 0x000000ff0600728c */ /* 0x000fc6000bf25270 */
[----:B------:R-:W-:Y:S08]  /*0790*/  BRA.U !UP0, `(.L_x_3) ;  /* 0x00000001087c7547 */ /* 0x000ff0000b800000 */
[----:B------:R-:W0:Y:S01]  /*07a0*/  LDC.64 R2, c[0x0][0x380] ;  /* 0x0000e000ff027b82 */ /* 0x000e220000000a00 */
[----:B------:R-:W-:Y:S02]  /*07b0*/  IADD3 R9, PT, PT, R7, UR4, RZ ;  /* 0x0000000407097c10 */ /* 0x000fe4000fffe0ff */
[----:B------:R-:W-:-:S05]  /*07c0*/  IADD3 R11, PT, PT, R8, UR4, RZ ;  /* 0x00000004080b7c10 */ /* 0x000fca000fffe0ff */
[----:B------:R-:W1:Y:S01]  /*07d0*/  LDC.64 R4, c[0x0][0x388] ;  /* 0x0000e200ff047b82 */ /* 0x000e620000000a00 */
[----:B0-----:R-:W-:-:S05]  /*07e0*/  IMAD.WIDE R2, R9, 0x4, R2 ;  /* 0x0000000409027825 */ /* 0x001fca00078e0202 */
[----:B------:R-:W2:Y:S01]  /*07f0*/  LDG.E R13, desc[UR16][R2.64+0x4] ;  /* 0x00000410020d7981 */ /* 0x000ea2000c1e1900 */
[----:B-1----:R-:W-:-:S03]  /*0800*/  IMAD.WIDE R4, R11, 0x4, R4 ;  /* 0x000000040b047825 */ /* 0x002fc600078e0204 */
[----:B------:R-:W3:Y:S04]  /*0810*/  LDG.E R15, desc[UR16][R2.64+0x8] ;  /* 0x00000810020f7981 */ /* 0x000ee8000c1e1900 */
[----:B------:R-:W4:Y:S04]  /*0820*/  LDG.E R11, desc[UR16][R2.64] ;  /* 0x00000010020b7981 */ /* 0x000f28000c1e1900 */
[----:B------:R-:W4:Y:S04]  /*0830*/  LDG.E R10, desc[UR16][R4.64] ;  /* 0x00000010040a7981 */ /* 0x000f28000c1e1900 */
[----:B------:R-:W2:Y:S04]  /*0840*/  LDG.E R12, desc[UR16][R4.64+0x4] ;  /* 0x00000410040c7981 */ /* 0x000ea8000c1e1900 */
[----:B------:R-:W3:Y:S04]  /*0850*/  LDG.E R16, desc[UR16][R4.64+0x8] ;  /* 0x0000081004107981 */ /* 0x000ee8000c1e1900 */
        /* <DEDUP_REMOVED lines=10> */
[----:B------:R-:W-:Y:S01]  /*0900*/  UIADD3 UR4, UPT, UPT, UR4, 0x8, URZ ;  /* 0x0000000804047890 */ /* 0x000fe2000fffe0ff */
[----:B----4-:R-:W-:-:S04]  /*0910*/  FFMA R10, R11, R10, R14 ;  /* 0x0000000a0b0a7223 */ /* 0x010fc8000000000e */
[----:B--2---:R-:W-:-:S04]  /*0920*/  FFMA R10, R13, R12, R10 ;  /* 0x0000000c0d0a7223 */ /* 0x004fc8000000000a */
[----:B---3--:R-:W-:-:S04]  /*0930*/  FFMA R10, R15, R16, R10 ;  /* 0x000000100f0a7223 */ /* 0x008fc8000000000a */
[----:B-----5:R-:W-:-:S04]  /*0940*/  FFMA R10, R17, R18, R10 ;  /* 0x00000012110a7223 */ /* 0x020fc8000000000a */
[----:B------:R-:W-:-:S04]  /*0950*/  FFMA R10, R19, R20, R10 ;  /* 0x00000014130a7223 */ /* 0x000fc8000000000a */
[----:B------:R-:W-:-:S04]  /*0960*/  FFMA R21, R21, R22, R10 ;  /* 0x0000001615157223 */ /* 0x000fc8000000000a */
[----:B------:R-:W-:-:S04]  /*0970*/  FFMA R6, R6, R9, R21 ;  /* 0x0000000906067223 */ /* 0x000fc80000000015 */
[----:B------:R-:W-:-:S07]  /*0980*/  FFMA R14, R23, R24, R6 ;  /* 0x00000018170e7223 */ /* 0x000fce0000000006 */
.L_x_3:
        /* <DEDUP_REMOVED lines=13> */
[----:B------:R-:W2:Y:S04]  /*0a60*/  LDG.E R6, desc[UR16][R4.64] ;  /* 0x0000001004067981 */ /* 0x000ea8000c1e1900 */
[----:B------:R-:W4:Y:S04]  /*0a70*/  LDG.E R11, desc[UR16][R2.64+0x4] ;  /* 0x00000410020b7981 */ /* 0x000f28000c1e1900 */
[----:B------:R-:W4:Y:S04]  /*0a80*/  LDG.E R10, desc[UR16][R4.64+0x4] ;  /* 0x00000410040a7981 */ /* 0x000f28000c1e1900 */
[----:B------:R-:W3:Y:S04]  /*0a90*/  LDG.E R12, desc[UR16][R4.64+0x8] ;  /* 0x00000810040c7981 */ /* 0x000ee8000c1e1900 */
[----:B------:R-:W5:Y:S04]  /*0aa0*/  LDG.E R15, desc[UR16][R2.64+0xc] ;  /* 0x00000c10020f7981 */ /* 0x000f68000c1e1900 */
[----:B------:R-:W5:Y:S01]  /*0ab0*/  LDG.E R16, desc[UR16][R4.64+0xc] ;  /* 0x00000c1004107981 */ /* 0x000f62000c1e1900 */
[----:B------:R-:W-:Y:S01]  /*0ac0*/  UIADD3 UR4, UPT, UPT, UR4, 0x4, URZ ;  /* 0x0000000404047890 */ /* 0x000fe2000fffe0ff */
[----:B--2---:R-:W-:-:S04]  /*0ad0*/  FFMA R6, R9, R6, R14 ;  /* 0x0000000609067223 */ /* 0x004fc8000000000e */
[----:B----4-:R-:W-:-:S04]  /*0ae0*/  FFMA R6, R11, R10, R6 ;  /* 0x0000000a0b067223 */ /* 0x010fc80000000006 */
[----:B---3--:R-:W-:-:S04]  /*0af0*/  FFMA R6, R13, R12, R6 ;  /* 0x0000000c0d067223 */ /* 0x008fc80000000006 */
[----:B-----5:R-:W-:-:S07]  /*0b00*/  FFMA R14, R15, R16, R6 ;  /* 0x000000100f0e7223 */ /* 0x020fce0000000006 */
.L_x_4:
[----:B------:R-:W-:Y:S05]  /*0b10*/  BRA.U !UP1, `(.L_x_0) ;  /* 0x00000001093c7547 */ /* 0x000fea000b800000 */
[----:B------:R-:W0:Y:S01]  /*0b20*/  LDC.64 R12, c[0x0][0x380] ;  /* 0x0000e000ff0c7b82 */ /* 0x000e220000000a00 */
[----:B------:R-:W-:Y:S01]  /*0b30*/  IADD3 R9, PT, PT, R8, UR4, RZ ;  /* 0x0000000408097c10 */ /* 0x000fe2000fffe0ff */
[----:B------:R-:W-:Y:S01]  /*0b40*/  UIADD3 UR5, UPT, UPT, -UR5, URZ, URZ ;  /* 0x000000ff05057290 */ /* 0x000fe2000fffe1ff */
[----:B------:R-:W-:-:S05]  /*0b50*/  IADD3 R7, PT, PT, R7, UR4, RZ ;  /* 0x0000000407077c10 */ /* 0x000fca000fffe0ff */
[----:B------:R-:W1:Y:S06]  /*0b60*/  LDC.64 R10, c[0x0][0x388] ;  /* 0x0000e200ff0a7b82 */ /* 0x000e6c0000000a00 */
.L_x_5:
[----:B-1----:R-:W-:-:S04]  /*0b70*/  IMAD.WIDE R2, R9, 0x4, R10 ;  /* 0x0000000409027825 */ /* 0x002fc800078e020a */
[----:B0-----:R-:W-:Y:S02]  /*0b80*/  IMAD.WIDE R4, R7, 0x4, R12 ;  /* 0x0000000407047825 */ /* 0x001fe400078e020c */
[----:B------:R-:W2:Y:S04]  /*0b90*/  LDG.E R2, desc[UR16][R2.64] ;  /* 0x0000001002027981 */ /* 0x000ea8000c1e1900 */
[----:B------:R-:W2:Y:S01]  /*0ba0*/  LDG.E R5, desc[UR16][R4.64] ;  /* 0x0000001004057981 */ /* 0x000ea2000c1e1900 */
[----:B------:R-:W-:Y:S01]  /*0bb0*/  UIADD3 UR5, UPT, UPT, UR5, 0x1, URZ ;  /* 0x0000000105057890 */ /* 0x000fe2000fffe0ff */
[----:B------:R-:W-:Y:S02]  /*0bc0*/  IADD3 R9, PT, PT, R9, 0x1, RZ ;  /* 0x0000000109097810 */ /* 0x000fe40007ffe0ff */
[----:B------:R-:W-:Y:S01]  /*0bd0*/  IADD3 R7, PT, PT, R7, 0x1, RZ ;  /* 0x0000000107077810 */ /* 0x000fe20007ffe0ff */
[----:B------:R-:W-:Y:S01]  /*0be0*/  UISETP.NE.AND UP0, UPT, UR5, URZ, UPT ;  /* 0x000000ff0500728c */ /* 0x000fe2000bf05270 */
[----:B--2---:R-:W-:-:S08]  /*0bf0*/  FFMA R14, R5, R2, R14 ;  /* 0x00000002050e7223 */ /* 0x004fd0000000000e */
[----:B------:R-:W-:Y:S05]  /*0c00*/  BRA.U UP0, `(.L_x_5) ;  /* 0xfffffffd00d87547 */ /* 0x000fea000b83ffff */
.L_x_0:
[----:B------:R-:W0:Y:S02]  /*0c10*/  LDC.64 R2, c[0x0][0x390] ;  /* 0x0000e400ff027b82 */ /* 0x000e240000000a00 */
[----:B0-----:R-:W-:-:S05]  /*0c20*/  IMAD.WIDE R2, R0, 0x4, R2 ;  /* 0x0000000400027825 */ /* 0x001fca00078e0202 */
[----:B------:R-:W-:Y:S01]  /*0c30*/  STG.E desc[UR16][R2.64], R14 ;  /* 0x0000000e02007986 */ /* 0x000fe2000c101910 */
[----:B------:R-:W-:Y:S05]  /*0c40*/  EXIT ;  /* 0x000000000000794d */ /* 0x000fea0003800000 */
.L_x_6:
[----:B------:R-:W-:-:S00]  /*0c50*/  BRA `(.L_x_6) ;  /* 0xfffffffc00fc7947 */ /* 0x000fc0000383ffff */
[----:B------:R-:W-:-:S00]  /*0c60*/  NOP ;  /* 0x0000000000007918 */ /* 0x000fc00000000000 */
        /* <DEDUP_REMOVED lines=9> */
.L_x_9:


//--------------------- .text._Z29output_layer_gradients_kernelPKfPKiPfii --------------------------
	.section	.text._Z29output_layer_gradients_kernelPKfPKiPfii,"ax",@progbits
	.align	128
        .global         _Z29output_layer_gradients_kernelPKfPKiPfii
        .type           _Z29output_layer_gradients_kernelPKfPKiPfii,@function
        .size           _Z29output_layer_gradients_kernelPKfPKiPfii,(.L_x_10 - _Z29output_layer_gradients_kernelPKfPKiPfii)
        .other          _Z29output_layer_gradients_kernelPKfPKiPfii,@"STO_CUDA_ENTRY STV_DEFAULT"
_Z29output_layer_gradients_kernelPKfPKiPfii:
.text._Z29output_layer_gradients_kernelPKfPKiPfii:
[----:B------:R-:W-:Y:S01]  /*0000*/  LDC R1, c[0x0][0x37c] ;  /* 0x0000df00ff017b82 */ /* 0x000fe20000000800 */
[----:B------:R-:W0:Y:S07]  /*0010*/  S2R R3, SR_TID.X ;  /* 0x0000000000037919 */ /* 0x000e2e0000002100 */
[----:B------:R-:W0:Y:S01]  /*0020*/  S2UR UR4, SR_CTAID.X ;  /* 0x00000000000479c3 */ /* 0x000e220000002500 */
[----:B------:R-:W1:Y:S07]  /*0030*/  LDCU UR5, c[0x0][0x398] ;  /* 0x00007300ff0577ac */ /* 0x000e6e0008000800 */
[----:B------:R-:W0:Y:S02]  /*0040*/  LDC R0, c[0x0][0x360] ;  /* 0x0000d800ff007b82 */ /* 0x000e240000000800 */
[----:B0-----:R-:W-:-:S05]  /*0050*/  IMAD R0, R0, UR4, R3 ;  /* 0x0000000400007c24 */ /* 0x001fca000f8e0203 */
[----:B-1----:R-:W-:-:S13]  /*0060*/  ISETP.GE.AND P0, PT, R0, UR5, PT ;  /* 0x0000000500007c0c */ /* 0x002fda000bf06270 */
[----:B------:R-:W-:Y:S05]  /*0070*/  @P0 EXIT ;  /* 0x000000000000094d */ /* 0x000fea0003800000 */
[----:B------:R-:W0:Y:S01]  /*0080*/  LDC R3, c[0x0][0x39c] ;  /* 0x0000e700ff037b82 */ /* 0x000e220000000800 */
[----:B------:R-:W1:Y:S01]  /*0090*/  LDCU.64 UR4, c[0x0][0x358] ;  /* 0x00006b00ff0477ac */ /* 0x000e620008000a00 */
[----:B0-----:R-:W-:-:S04]  /*00a0*/  IABS R7, R3 ;  /* 0x0000000300077213 */ /* 0x001fc80000000000 */
[----:B------:R-:W0:Y:S08]  /*00b0*/  I2F.RP R2, R7 ;  /* 0x0000000700027306 */ /* 0x000e300000209400 */
[----:B0-----:R-:W0:Y:S02]  /*00c0*/  MUFU.RCP R2, R2 ;  /* 0x0000000200027308 */ /* 0x001e240000001000 */
[----:B0-----:R-:W-:-:S06]  /*00d0*/  VIADD R4, R2, 0xffffffe ;  /* 0x0ffffffe02047836 */ /* 0x001fcc0000000000 */
[----:B------:R0:W2:Y:S02]  /*00e0*/  F2I.FTZ.U32.TRUNC.NTZ R5, R4 ;  /* 0x0000000400057305 */ /* 0x0000a4000021f000 */
[----:B0-----:R-:W-:Y:S02]  /*00f0*/  HFMA2 R4, -RZ, RZ, 0, 0 ;  /* 0x00000000ff047431 */ /* 0x001fe400000001ff */
[----:B--2---:R-:W-:-:S04]  /*0100*/  IMAD.MOV R6, RZ, RZ, -R5 ;  /* 0x000000ffff067224 */ /* 0x004fc800078e0a05 */
[----:B------:R-:W-:Y:S01]  /*0110*/  IMAD R9, R6, R7, RZ ;  /* 0x0000000706097224 */ /* 0x000fe200078e02ff */
[----:B------:R-:W-:-:S03]  /*0120*/  IABS R6, R0 ;  /* 0x0000000000067213 */ /* 0x000fc60000000000 */
[----:B------:R-:W-:-:S06]  /*0130*/  IMAD.HI.U32 R5, R5, R9, R4 ;  /* 0x0000000905057227 */ /* 0x000fcc00078e0004 */
[----:B------:R-:W-:Y:S02]  /*0140*/  IMAD.HI.U32 R8, R5, R6, RZ ;  /* 0x0000000605087227 */ /* 0x000fe400078e00ff */
[----:B------:R-:W0:Y:S02]  /*0150*/  LDC.64 R4, c[0x0][0x388] ;  /* 0x0000e200ff047b82 */ /* 0x000e240000000a00 */
[----:B------:R-:W-:-:S04]  /*0160*/  IMAD.MOV R2, RZ, RZ, -R8 ;  /* 0x000000ffff027224 */ /* 0x000fc800078e0a08 */
[----:B------:R-:W-:-:S05]  /*0170*/  IMAD R2, R7, R2, R6 ;  /* 0x0000000207027224 */ /* 0x000fca00078e0206 */
[----:B------:R-:W-:-:S13]  /*0180*/  ISETP.GT.U32.AND P2, PT, R7, R2, PT ;  /* 0x000000020700720c */ /* 0x000fda0003f44070 */
[-C--:B------:R-:W-:Y:S01]  /*0190*/  @!P2 IADD3 R2, PT, PT, R2, -R7.reuse, RZ ;  /* 0x800000070202a210 */ /* 0x080fe20007ffe0ff */
[----:B------:R-:W-:Y:S01]  /*01a0*/  @!P2 VIADD R8, R8, 0x1 ;  /* 0x000000010808a836 */ /* 0x000fe20000000000 */
[----:B------:R-:W-:Y:S02]  /*01b0*/  ISETP.NE.AND P2, PT, R3, RZ, PT ;  /* 0x000000ff0300720c */ /* 0x000fe40003f45270 */
[----:B------:R-:W-:Y:S02]  /*01c0*/  ISETP.GE.U32.AND P0, PT, R2, R7, PT ;  /* 0x000000070200720c */ /* 0x000fe40003f06070 */
[----:B------:R-:W-:Y:S01]  /*01d0*/  LOP3.LUT R2, R0, R3, RZ, 0x3c, !PT ;  /* 0x0000000300027212 */ /* 0x000fe200078e3cff */
[----:B------:R-:W2:Y:S03]  /*01e0*/  LDC.64 R6, c[0x0][0x380] ;  /* 0x0000e000ff067b82 */ /* 0x000ea60000000a00 */
[----:B------:R-:W-:-:S07]  /*01f0*/  ISETP.GE.AND P1, PT, R2, RZ, PT ;  /* 0x000000ff0200720c */ /* 0x000fce0003f26270 */
[----:B------:R-:W-:-:S05]  /*0200*/  @P0 IADD3 R8, PT, PT, R8, 0x1, RZ ;  /* 0x0000000108080810 */ /* 0x000fca0007ffe0ff */
[----:B------:R-:W-:Y:S02]  /*0210*/  IMAD.MOV.U32 R11, RZ, RZ, R8 ;  /* 0x000000ffff0b7224 */ /* 0x000fe400078e0008 */
[----:B------:R-:W3:Y:S03]  /*0220*/  LDC.64 R8, c[0x0][0x390] ;  /* 0x0000e400ff087b82 */ /* 0x000ee60000000a00 */
[----:B------:R-:W-:Y:S02]  /*0230*/  @!P1 IADD3 R11, PT, PT, -R11, RZ, RZ ;  /* 0x000000ff0b0b9210 */ /* 0x000fe40007ffe1ff */
[----:B------:R-:W-:-:S05]  /*0240*/  @!P2 LOP3.LUT R11, RZ, R3, RZ, 0x33, !PT ;  /* 0x00000003ff0ba212 */ /* 0x000fca00078e33ff */
[----:B0-----:R-:W-:-:S06]  /*0250*/  IMAD.WIDE R4, R11, 0x4, R4 ;  /* 0x000000040b047825 */ /* 0x001fcc00078e0204 */
[----:B-1----:R-:W4:Y:S01]  /*0260*/  LDG.E R4, desc[UR4][R4.64] ;  /* 0x0000000404047981 */ /* 0x002f22000c1e1900 */
[----:B--2---:R-:W-:-:S06]  /*0270*/  IMAD.WIDE R6, R0, 0x4, R6 ;  /* 0x0000000400067825 */ /* 0x004fcc00078e0206 */
[----:B------:R-:W2:Y:S01]  /*0280*/  LDG.E R6, desc[UR4][R6.64] ;  /* 0x0000000406067981 */ /* 0x000ea2000c1e1900 */
[----:B------:R-:W-:-:S05]  /*0290*/  IADD3 R11, PT, PT, -R11, RZ, RZ ;  /* 0x000000ff0b0b7210 */ /* 0x000fca0007ffe1ff */
[----:B------:R-:W-:-:S05]  /*02a0*/  IMAD R3, R3, R11, R0 ;  /* 0x0000000b03037224 */ /* 0x000fca00078e0200 */
[----:B----4-:R-:W-:Y:S01]  /*02b0*/  ISETP.NE.AND P0, PT, R3, R4, PT ;  /* 0x000000040300720c */ /* 0x010fe20003f05270 */
[----:B---3--:R-:W-:-:S03]  /*02c0*/  IMAD.WIDE R2, R0, 0x4, R8 ;  /* 0x0000000400027825 */ /* 0x008fc600078e0208 */
[----:B------:R-:W-:-:S05]  /*02d0*/  FSEL R11, RZ, 1, P0 ;  /* 0x3f800000ff0b7808 */ /* 0x000fca0000000000 */
[----:B--2---:R-:W-:-:S05]  /*02e0*/  FADD R11, R6, -R11 ;  /* 0x8000000b060b7221 */ /* 0x004fca0000000000 */
[----:B------:R-:W-:Y:S01]  /*02f0*/  STG.E desc[UR4][R2.64], R11 ;  /* 0x0000000b02007986 */ /* 0x000fe2000c101904 */
[----:B------:R-:W-:Y:S05]  /*0300*/  EXIT ;  /* 0x000000000000794d */ /* 0x000fea0003800000 */
.L_x_7:
        /* <DEDUP_REMOVED lines=15> */
.L_x_10:


//--------------------- .text._Z22relu_derivative_kernelPKfPfi --------------------------
	.section	.text._Z22relu_derivative_kernelPKfPfi,"ax",@progbits
	.align	128
        .global         _Z22relu_derivative_kernelPKfPfi
        .type           _Z22relu_derivative_kernelPKfPfi,@function
        .size           _Z22relu_derivative_kernelPKfPfi,(.L_x_11 - _Z22relu_derivative_kernelPKfPfi)
        .other          _Z22relu_derivative_kernelPKfPfi,@"STO_CUDA_ENTRY STV_DEFAULT"
_Z22relu_derivative_kernelPKfPfi:
.text._Z22relu_derivative_kernelPKfPfi:
        /* <DEDUP_REMOVED lines=8> */
[----:B------:R-:W0:Y:S01]  /*0080*/  LDC.64 R2, c[0x0][0x380] ;  /* 0x0000e000ff027b82 */ /* 0x000e220000000a00 */
[----:B------:R-:W1:Y:S07]  /*0090*/  LDCU.64 UR4, c[0x0][0x358] ;  /* 0x00006b00ff0477ac */ /* 0x000e6e0008000a00 */
[----:B------:R-:W2:Y:S01]  /*00a0*/  LDC.64 R4, c[0x0][0x388] ;  /* 0x0000e200ff047b82 */ /* 0x000ea20000000a00 */
[----:B0-----:R-:W-:-:S06]  /*00b0*/  IMAD.WIDE R2, R7, 0x4, R2 ;  /* 0x0000000407027825 */ /* 0x001fcc00078e0202 */
[----:B-1----:R-:W3:Y:S01]  /*00c0*/  LDG.E R2, desc[UR4][R2.64] ;  /* 0x0000000402027981 */ /* 0x002ee2000c1e1900 */
[----:B--2---:R-:W-:Y:S01]  /*00d0*/  IMAD.WIDE R4, R7, 0x4, R4 ;  /* 0x0000000407047825 */ /* 0x004fe200078e0204 */
[----:B---3--:R-:W-:-:S05]  /*00e0*/  FSET.BF.GT.AND R7, R2, RZ, PT ;  /* 0x000000ff0207720a */ /* 0x008fca0003804000 */
[----:B------:R-:W-:Y:S01]  /*00f0*/  STG.E desc[UR4][R4.64], R7 ;  /* 0x0000000704007986 */ /* 0x000fe2000c101904 */
[----:B------:R-:W-:Y:S05]  /*0100*/  EXIT ;  /* 0x000000000000794d */ /* 0x000fea0003800000 */
.L_x_8:
        /* <DEDUP_REMOVED lines=15> */
.L_x_11:


//--------------------- .nv.shared.reserved.0     --------------------------
	.section	.nv.shared.reserved.0,"aw",@nobits
	.weak		__nv_reservedSMEM_offset_0_alias
	.size		__nv_reservedSMEM_offset_0_alias, 0, 64
	.other		__nv_reservedSMEM_offset_0_alias,@"STO_CUDA_RESERVED_SHARED STV_DEFAULT"
__nv_reservedSMEM_offset_0_alias:
	.zero		0
	.zero		64


//--------------------- .nv.constant0._Z29hidden_layer_gradients_kernelPKfS0_Pfiii --------------------------
	.section	.nv.constant0._Z29hidden_layer_gradients_kernelPKfS0_Pfiii,"a",@progbits
	.sectionflags	@""
	.align	4
.nv.constant0._Z29hidden_layer_gradients_kernelPKfS0_Pfiii:
	.zero		932


//--------------------- .nv.constant0._Z29output_layer_gradients_kernelPKfPKiPfii --------------------------
	.section	.nv.constant0._Z29output_layer_gradients_kernelPKfPKiPfii,"a",@progbits
	.sectionflags	@""
	.align	4
.nv.constant0._Z29output_layer_gradients_kernelPKfPKiPfii:
	.zero		928


//--------------------- .nv.constant0._Z22relu_derivative_kernelPKfPfi --------------------------
	.section	.nv.constant0._Z22relu_derivative_kernelPKfPfi,"a",@progbits
	.sectionflags	@""
	.align	4
.nv.constant0._Z22relu_derivative_kernelPKfPfi:
	.zero		916


//--------------------- SYMBOLS --------------------------

	.type		.nv.reservedSmem.offset0,@object
	.size		.nv.reservedSmem.offset0,0x4
